//
// Generated by NVIDIA NVVM Compiler
//
// Compiler Build ID: CL-36424714
// Cuda compilation tools, release 13.0, V13.0.88
// Based on NVVM 20.0.0
//

.version 9.0
.target sm_100
.address_size 64

	// .globl	_Z8if_primeyPy

.visible .entry _Z8if_primeyPy(
	.param .u64 _Z8if_primeyPy_param_0,
	.param .u64 .ptr .align 1 _Z8if_primeyPy_param_1
)
{
	.reg .pred 	%p<6>;
	.reg .b32 	%r<10>;
	.reg .b64 	%rd<13>;

	ld.param.u64 	%rd7, [_Z8if_primeyPy_param_0];
	ld.param.u64 	%rd6, [_Z8if_primeyPy_param_1];
	mov.u32 	%r2, %ctaid.x;
	mov.u32 	%r3, %ntid.x;
	mov.u32 	%r4, %tid.x;
	mad.lo.s32 	%r5, %r2, %r3, %r4;
	setp.lt.s32 	%p1, %r5, 2;
	mul.lo.s32 	%r6, %r5, %r5;
	cvt.u64.u32 	%rd8, %r6;
	setp.lt.u64 	%p2, %rd7, %rd8;
	or.pred  	%p3, %p1, %p2;
	@%p3 bra 	$L__BB0_6;
	cvt.u64.u32 	%rd1, %r5;
	and.b64  	%rd9, %rd7, -4294967296;
	setp.ne.s64 	%p4, %rd9, 0;
	@%p4 bra 	$L__BB0_3;
	cvt.u32.u64 	%r7, %rd1;
	cvt.u32.u64 	%r8, %rd7;
	rem.u32 	%r9, %r8, %r7;
	cvt.u64.u32 	%rd12, %r9;
	bra.uni 	$L__BB0_4;
$L__BB0_3:
	rem.u64 	%rd12, %rd7, %rd1;
$L__BB0_4:
	setp.ne.s64 	%p5, %rd12, 0;
	@%p5 bra 	$L__BB0_6;
	cvta.to.global.u64 	%rd10, %rd6;
	atom.global.add.u64 	%rd11, [%rd10], 1;
$L__BB0_6:
	ret;

}


// ===== COMPILED SASS (sm_100) =====

	.target	sm_100

	.elftype	@"ET_EXEC"


//--------------------- .note.nv.tkinfo           --------------------------
	.section	.note.nv.tkinfo,"",@"SHT_NOTE"
	.sectionflags	@"SHF_NOTE_NV_TKINFO"
	.tkinfo
        /*0018*/ 	.word	0x00000002
        /*0030*/ 	.string	""
        /*0030*/ 	.string	"ptxas"
        /*0030*/ 	.string	"Cuda compilation tools, release 13.0, V13.0.88"
        /*0030*/ 	.string	"Build cuda_13.0.r13.0/compiler.36424714_0"
        /*0030*/ 	.string	"-arch sm_100 -m 64 "



//--------------------- .note.nv.cuinfo           --------------------------
	.section	.note.nv.cuinfo,"",@"SHT_NOTE"
	.sectionflags	@"SHF_NOTE_NV_CUINFO"
        /*0018*/ 	.short	0x0002
        /*001a*/ 	.short	0x0064
        /*001c*/ 	.short	0x0082
	.zero		2


//--------------------- .nv.info                  --------------------------
	.section	.nv.info,"",@"SHT_CUDA_INFO"
	.align	4


	//----- nvinfo : EIATTR_REGCOUNT
	.align		4
        /*0000*/ 	.byte	0x04, 0x2f
        /*0002*/ 	.short	(.L_1 - .L_0)
	.align		4
.L_0:
        /*0004*/ 	.word	index@(_Z8if_primeyPy)
        /*0008*/ 	.word	0x00000010


	//----- nvinfo : EIATTR_FRAME_SIZE
	.align		4
.L_1:
        /*000c*/ 	.byte	0x04, 0x11
        /*000e*/ 	.short	(.L_3 - .L_2)
	.align		4
.L_2:
        /*0010*/ 	.word	index@($__internal_0_$__cuda_sm20_rem_u64)
        /*0014*/ 	.word	0x00000000


	//----- nvinfo : EIATTR_FRAME_SIZE
	.align		4
.L_3:
        /*0018*/ 	.byte	0x04, 0x11
        /*001a*/ 	.short	(.L_5 - .L_4)
	.align		4
.L_4:
        /*001c*/ 	.word	index@(_Z8if_primeyPy)
        /*0020*/ 	.word	0x00000000


	//----- nvinfo : EIATTR_MIN_STACK_SIZE
	.align		4
.L_5:
        /*0024*/ 	.byte	0x04, 0x12
        /*0026*/ 	.short	(.L_7 - .L_6)
	.align		4
.L_6:
        /*0028*/ 	.word	index@(_Z8if_primeyPy)
        /*002c*/ 	.word	0x00000000
.L_7:


//--------------------- .nv.compat                --------------------------
	.section	.nv.compat,"",@"SHT_CUDA_COMPAT_INFO"
	.align	4
        /*0000*/ 	.byte	0x02, 0x09, 0x00, 0x00, 0x02, 0x02, 0x01, 0x00, 0x02, 0x05, 0x05, 0x00, 0x03, 0x07, 0x01, 0x01
        /*0010*/ 	.byte	0x02, 0x03, 0x00, 0x00, 0x02, 0x06, 0x01, 0x00, 0x04, 0x0b, 0x08, 0x00, 0x09, 0x00, 0x00, 0x00
        /*0020*/ 	.byte	0x00, 0x00, 0x00, 0x00


//--------------------- .nv.info._Z8if_primeyPy   --------------------------
	.section	.nv.info._Z8if_primeyPy,"",@"SHT_CUDA_INFO"
	.sectionflags	@""
	.align	4


	//----- nvinfo : EIATTR_CUDA_API_VERSION
	.align		4
        /*0000*/ 	.byte	0x04, 0x37
        /*0002*/ 	.short	(.L_9 - .L_8)
.L_8:
        /*0004*/ 	.word	0x00000082


	//----- nvinfo : EIATTR_KPARAM_INFO
	.align		4
.L_9:
        /*0008*/ 	.byte	0x04, 0x17
        /*000a*/ 	.short	(.L_11 - .L_10)
.L_10:
        /*000c*/ 	.word	0x00000000
        /*0010*/ 	.short	0x0001
        /*0012*/ 	.short	0x0008
        /*0014*/ 	.byte	0x00, 0xf5, 0x21, 0x00


	//----- nvinfo : EIATTR_KPARAM_INFO
	.align		4
.L_11:
        /*0018*/ 	.byte	0x04, 0x17
        /*001a*/ 	.short	(.L_13 - .L_12)
.L_12:
        /*001c*/ 	.word	0x00000000
        /*0020*/ 	.short	0x0000
        /*0022*/ 	.short	0x0000
        /*0024*/ 	.byte	0x00, 0xf0, 0x21, 0x00


	//----- nvinfo : EIATTR_SPARSE_MMA_MASK
	.align		4
.L_13:
        /*0028*/ 	.byte	0x03, 0x50
        /*002a*/ 	.short	0x0000


	//----- nvinfo : EIATTR_MAXREG_COUNT
	.align		4
        /*002c*/ 	.byte	0x03, 0x1b
        /*002e*/ 	.short	0x00ff


	//----- nvinfo : EIATTR_MERCURY_ISA_VERSION
	.align		4
        /*0030*/ 	.byte	0x03, 0x5f
        /*0032*/ 	.short	0x0101


	//----- nvinfo : EIATTR_INT_WARP_WIDE_INSTR_OFFSETS
	.align		4
        /*0034*/ 	.byte	0x04, 0x31
        /*0036*/ 	.short	(.L_15 - .L_14)


	//   ....[0]....
.L_14:
        /*0038*/ 	.word	0x00000280


	//----- nvinfo : EIATTR_VRC_CTA_INIT_COUNT
	.align		4
.L_15:
        /*003c*/ 	.byte	0x02, 0x4a
	.zero		1
	.zero		1


	//----- nvinfo : EIATTR_EXIT_INSTR_OFFSETS
	.align		4
        /*0040*/ 	.byte	0x04, 0x1c
        /*0042*/ 	.short	(.L_17 - .L_16)


	//   ....[0]....
.L_16:
        /*0044*/ 	.word	0x000000a0


	//   ....[1]....
        /*0048*/ 	.word	0x00000250


	//   ....[2]....
        /*004c*/ 	.word	0x00000340


	//----- nvinfo : EIATTR_CRS_STACK_SIZE
	.align		4
.L_17:
        /*0050*/ 	.byte	0x04, 0x1e
        /*0052*/ 	.short	(.L_19 - .L_18)
.L_18:
        /*0054*/ 	.word	0x00000000


	//----- nvinfo : EIATTR_CBANK_PARAM_SIZE
	.align		4
.L_19:
        /*0058*/ 	.byte	0x03, 0x19
        /*005a*/ 	.short	0x0010


	//----- nvinfo : EIATTR_PARAM_CBANK
	.align		4
        /*005c*/ 	.byte	0x04, 0x0a
        /*005e*/ 	.short	(.L_21 - .L_20)
	.align		4
.L_20:
        /*0060*/ 	.word	index@(.nv.constant0._Z8if_primeyPy)
        /*0064*/ 	.short	0x0380
        /*0066*/ 	.short	0x0010


	//----- nvinfo : EIATTR_SW_WAR
	.align		4
.L_21:
        /*0068*/ 	.byte	0x04, 0x36
        /*006a*/ 	.short	(.L_23 - .L_22)
.L_22:
        /*006c*/ 	.word	0x00000008
.L_23:


//--------------------- .nv.callgraph             --------------------------
	.section	.nv.callgraph,"",@"SHT_CUDA_CALLGRAPH"
	.align	4
	.sectionentsize	8
	.align		4
        /*0000*/ 	.word	0x00000000
	.align		4
        /*0004*/ 	.word	0xffffffff
	.align		4
        /*0008*/ 	.word	0x00000000
	.align		4
        /*000c*/ 	.word	0xfffffffe
	.align		4
        /*0010*/ 	.word	0x00000000
	.align		4
        /*0014*/ 	.word	0xfffffffd
	.align		4
        /*0018*/ 	.word	0x00000000
	.align		4
        /*001c*/ 	.word	0xfffffffc


//--------------------- .text._Z8if_primeyPy      --------------------------
	.section	.text._Z8if_primeyPy,"ax",@progbits
	.align	128
        .global         _Z8if_primeyPy
        .type           _Z8if_primeyPy,@function
        .size           _Z8if_primeyPy,(.L_x_3 - _Z8if_primeyPy)
        .other          _Z8if_primeyPy,@"STO_CUDA_ENTRY STV_DEFAULT"
_Z8if_primeyPy:
.text._Z8if_primeyPy:
[----:B------:R-:W-:Y:S01]  /*0000*/  LDC R1, c[0x0][0x37c] ;  /* 0x0000df00ff017b82 */ /* 0x000fe20000000800 */
[----:B------:R-:W0:Y:S07]  /*0010*/  S2R R3, SR_TID.X ;  /* 0x0000000000037919 */ /* 0x000e2e0000002100 */
[----:B------:R-:W0:Y:S01]  /*0020*/  S2UR UR4, SR_CTAID.X ;  /* 0x00000000000479c3 */ /* 0x000e220000002500 */
[----:B------:R-:W1:Y:S07]  /*0030*/  LDCU.64 UR6, c[0x0][0x380] ;  /* 0x00007000ff0677ac */ /* 0x000e6e0008000a00 */
[----:B------:R-:W0:Y:S02]  /*0040*/  LDC R0, c[0x0][0x360] ;  /* 0x0000d800ff007b82 */ /* 0x000e240000000800 */
[----:B0-----:R-:W-:-:S04]  /*0050*/  IMAD R0, R0, UR4, R3 ;  /* 0x0000000400007c24 */ /* 0x001fc8000f8e0203 */
[----:B------:R-:W-:-:S05]  /*0060*/  IMAD R2, R0, R0, RZ ;  /* 0x0000000000027224 */ /* 0x000fca00078e02ff */
[----:B-1----:R-:W-:-:S04]  /*0070*/  ISETP.GT.U32.AND P0, PT, R2, UR6, PT ;  /* 0x0000000602007c0c */ /* 0x002fc8000bf04070 */
[----:B------:R-:W-:-:S04]  /*0080*/  ISETP.GT.U32.AND.EX P0, PT, RZ, UR7, PT, P0 ;  /* 0x00000007ff007c0c */ /* 0x000fc8000bf04100 */
[----:B------:R-:W-:-:S13]  /*0090*/  ISETP.LT.OR P0, PT, R0, 0x2, P0 ;  /* 0x000000020000780c */ /* 0x000fda0000701670 */
[----:B------:R-:W-:Y:S05]  /*00a0*/  @P0 EXIT ;  /* 0x000000000000094d */ /* 0x000fea0003800000 */
[----:B------:R-:W-:-:S09]  /*00b0*/  UISETP.NE.U32.AND UP0, UPT, UR7, URZ, UPT ;  /* 0x000000ff0700728c */ /* 0x000fd2000bf05070 */
[----:B------:R-:W-:Y:S05]  /*00c0*/  BRA.U UP0, `(.L_x_0) ;  /* 0x0000000100507547 */ /* 0x000fea000b800000 */
[----:B------:R-:W0:Y:S01]  /*00d0*/  I2F.U32.RP R4, R0 ;  /* 0x0000000000047306 */ /* 0x000e220000209000 */
[----:B------:R-:W-:Y:S01]  /*00e0*/  IMAD.MOV R5, RZ, RZ, -R0 ;  /* 0x000000ffff057224 */ /* 0x000fe200078e0a00 */
[----:B------:R-:W-:-:S06]  /*00f0*/  ISETP.NE.U32.AND P1, PT, R0, RZ, PT ;  /* 0x000000ff0000720c */ /* 0x000fcc0003f25070 */
[----:B0-----:R-:W0:Y:S02]  /*0100*/  MUFU.RCP R4, R4 ;  /* 0x0000000400047308 */ /* 0x001e240000001000 */
[----:B0-----:R-:W-:-:S06]  /*0110*/  VIADD R2, R4, 0xffffffe ;  /* 0x0ffffffe04027836 */ /* 0x001fcc0000000000 */
[----:B------:R0:W1:Y:S02]  /*0120*/  F2I.FTZ.U32.TRUNC.NTZ R3, R2 ;  /* 0x0000000200037305 */ /* 0x000064000021f000 */
[----:B0-----:R-:W-:Y:S02]  /*0130*/  IMAD.MOV.U32 R2, RZ, RZ, RZ ;  /* 0x000000ffff027224 */ /* 0x001fe400078e00ff */
[----:B-1----:R-:W-:-:S04]  /*0140*/  IMAD R5, R5, R3, RZ ;  /* 0x0000000305057224 */ /* 0x002fc800078e02ff */
[----:B------:R-:W-:-:S06]  /*0150*/  IMAD.HI.U32 R3, R3, R5, R2 ;  /* 0x0000000503037227 */ /* 0x000fcc00078e0002 */
[----:B------:R-:W-:-:S05]  /*0160*/  IMAD.HI.U32 R3, R3, UR6, RZ ;  /* 0x0000000603037c27 */ /* 0x000fca000f8e00ff */
[----:B------:R-:W-:-:S05]  /*0170*/  IADD3 R3, PT, PT, -R3, RZ, RZ ;  /* 0x000000ff03037210 */ /* 0x000fca0007ffe1ff */
[----:B------:R-:W-:-:S05]  /*0180*/  IMAD R3, R0, R3, UR6 ;  /* 0x0000000600037e24 */ /* 0x000fca000f8e0203 */
[----:B------:R-:W-:-:S13]  /*0190*/  ISETP.GE.U32.AND P0, PT, R3, R0, PT ;  /* 0x000000000300720c */ /* 0x000fda0003f06070 */
[----:B------:R-:W-:-:S05]  /*01a0*/  @P0 IMAD.IADD R3, R3, 0x1, -R0 ;  /* 0x0000000103030824 */ /* 0x000fca00078e0a00 */
[----:B------:R-:W-:-:S13]  /*01b0*/  ISETP.GE.U32.AND P0, PT, R3, R0, PT ;  /* 0x000000000300720c */ /* 0x000fda0003f06070 */
[----:B------:R-:W-:Y:S01]  /*01c0*/  @P0 IMAD.IADD R3, R3, 0x1, -R0 ;  /* 0x0000000103030824 */ /* 0x000fe200078e0a00 */
[----:B------:R-:W-:-:S04]  /*01d0*/  @!P1 LOP3.LUT R3, RZ, R0, RZ, 0x33, !PT ;  /* 0x00000000ff039212 */ /* 0x000fc800078e33ff */
[----:B------:R-:W-:-:S04]  /*01e0*/  ISETP.NE.U32.AND P0, PT, R3, RZ, PT ;  /* 0x000000ff0300720c */ /* 0x000fc80003f05070 */
[----:B------:R-:W-:Y:S01]  /*01f0*/  ISETP.NE.AND.EX P0, PT, RZ, RZ, PT, P0 ;  /* 0x000000ffff00720c */ /* 0x000fe20003f05300 */
[----:B------:R-:W-:-:S12]  /*0200*/  BRA `(.L_x_1) ;  /* 0x0000000000107947 */ /* 0x000fd80003800000 */
.L_x_0:
[----:B------:R-:W-:-:S07]  /*0210*/  MOV R2, 0x230 ;  /* 0x0000023000027802 */ /* 0x000fce0000000f00 */
[----:B------:R-:W-:Y:S05]  /*0220*/  CALL.REL.NOINC `($__internal_0_$__cuda_sm20_rem_u64) ;  /* 0x0000000000487944 */ /* 0x000fea0003c00000 */
[----:B------:R-:W-:-:S04]  /*0230*/  ISETP.NE.U32.AND P0, PT, R0, RZ, PT ;  /* 0x000000ff0000720c */ /* 0x000fc80003f05070 */
[----:B------:R-:W-:-:S13]  /*0240*/  ISETP.NE.AND.EX P0, PT, R4, RZ, PT, P0 ;  /* 0x000000ff0400720c */ /* 0x000fda0003f05300 */
.L_x_1:
[----:B------:R-:W-:Y:S05]  /*0250*/  @P0 EXIT ;  /* 0x000000000000094d */ /* 0x000fea0003800000 */
[----:B------:R-:W0:Y:S01]  /*0260*/  S2R R0, SR_LANEID ;  /* 0x0000000000007919 */ /* 0x000e220000000000 */
[----:B------:R-:W1:Y:S01]  /*0270*/  LDC.64 R2, c[0x0][0x388] ;  /* 0x0000e200ff027b82 */ /* 0x000e620000000a00 */
[----:B------:R-:W-:Y:S01]  /*0280*/  VOTEU.ANY UR4, UPT, PT ;  /* 0x0000000000047886 */ /* 0x000fe200038e0100 */
[----:B------:R-:W1:Y:S01]  /*0290*/  LDCU.64 UR8, c[0x0][0x358] ;  /* 0x00006b00ff0877ac */ /* 0x000e620008000a00 */
[----:B------:R-:W-:Y:S02]  /*02a0*/  UPOPC UR6, UR4 ;  /* 0x00000004000672bf */ /* 0x000fe40008000000 */
[----:B------:R-:W-:Y:S02]  /*02b0*/  UFLO.U32 UR5, UR4 ;  /* 0x00000004000572bd */ /* 0x000fe400080e0000 */
[----:B------:R-:W-:Y:S01]  /*02c0*/  UIMAD.WIDE.U32 UR6, UR6, 0x1, URZ ;  /* 0x00000001060678a5 */ /* 0x000fe2000f8e00ff */
[----:B------:R-:W-:-:S03]  /*02d0*/  UMOV UR4, URZ ;  /* 0x000000ff00047c82 */ /* 0x000fc60008000000 */
[----:B------:R-:W-:Y:S02]  /*02e0*/  UIADD3 UR4, UPT, UPT, UR7, UR4, URZ ;  /* 0x0000000407047290 */ /* 0x000fe4000fffe0ff */
[----:B------:R-:W-:Y:S01]  /*02f0*/  MOV R5, UR7 ;  /* 0x0000000700057c02 */ /* 0x000fe20008000f00 */
[----:B------:R-:W-:-:S03]  /*0300*/  IMAD.U32 R4, RZ, RZ, UR6 ;  /* 0x00000006ff047e24 */ /* 0x000fc6000f8e00ff */
[----:B------:R-:W-:Y:S01]  /*0310*/  IMAD.U32 R5, RZ, RZ, UR4 ;  /* 0x00000004ff057e24 */ /* 0x000fe2000f8e00ff */
[----:B0-----:R-:W-:-:S13]  /*0320*/  ISETP.EQ.U32.AND P0, PT, R0, UR5, PT ;  /* 0x0000000500007c0c */ /* 0x001fda000bf02070 */
[----:B-1----:R-:W-:Y:S01]  /*0330*/  @P0 REDG.E.ADD.64.STRONG.GPU desc[UR8][R2.64], R4 ;  /* 0x000000040200098e */ /* 0x002fe2000c12e508 */
[----:B------:R-:W-:Y:S05]  /*0340*/  EXIT ;  /* 0x000000000000794d */ /* 0x000fea0003800000 */
        .weak           $__internal_0_$__cuda_sm20_rem_u64
        .type           $__internal_0_$__cuda_sm20_rem_u64,@function
        .size           $__internal_0_$__cuda_sm20_rem_u64,(.L_x_3 - $__internal_0_$__cuda_sm20_rem_u64)
$__internal_0_$__cuda_sm20_rem_u64:
[----:B------:R-:W-:Y:S02]  /*0350*/  HFMA2 R9, -RZ, RZ, 0, 0 ;  /* 0x00000000ff097431 */ /* 0x000fe400000001ff */
[----:B------:R-:W-:Y:S01]  /*0360*/  IMAD.MOV.U32 R8, RZ, RZ, R0 ;  /* 0x000000ffff087224 */ /* 0x000fe200078e0000 */
[----:B------:R-:W0:Y:S03]  /*0370*/  LDCU.64 UR4, c[0x0][0x380] ;  /* 0x00007000ff0477ac */ /* 0x000e260008000a00 */
[----:B------:R-:W1:Y:S08]  /*0380*/  I2F.U64.RP R3, R8 ;  /* 0x0000000800037312 */ /* 0x000e700000309000 */
[----:B-1----:R-:W1:Y:S02]  /*0390*/  MUFU.RCP R3, R3 ;  /* 0x0000000300037308 */ /* 0x002e640000001000 */
[----:B-1----:R-:W-:-:S06]  /*03a0*/  VIADD R4, R3, 0x1ffffffe ;  /* 0x1ffffffe03047836 */ /* 0x002fcc0000000000 */
[----:B------:R-:W1:Y:S02]  /*03b0*/  F2I.U64.TRUNC R4, R4 ;  /* 0x0000000400047311 */ /* 0x000e64000020d800 */
[----:B-1----:R-:W-:-:S04]  /*03c0*/  IMAD.WIDE.U32 R6, R4, R0, RZ ;  /* 0x0000000004067225 */ /* 0x002fc800078e00ff */
[----:B------:R-:W-:Y:S01]  /*03d0*/  IMAD R7, R5, R0, R7 ;  /* 0x0000000005077224 */ /* 0x000fe200078e0207 */
[----:B------:R-:W-:-:S05]  /*03e0*/  IADD3 R11, P0, PT, RZ, -R6, RZ ;  /* 0x80000006ff0b7210 */ /* 0x000fca0007f1e0ff */
[----:B------:R-:W-:-:S04]  /*03f0*/  IMAD.HI.U32 R6, R4, R11, RZ ;  /* 0x0000000b04067227 */ /* 0x000fc800078e00ff */
[----:B------:R-:W-:Y:S01]  /*0400*/  IMAD.X R13, RZ, RZ, ~R7, P0 ;  /* 0x000000ffff0d7224 */ /* 0x000fe200000e0e07 */
[----:B------:R-:W-:-:S03]  /*0410*/  MOV R7, R4 ;  /* 0x0000000400077202 */ /* 0x000fc60000000f00 */
[-C--:B------:R-:W-:Y:S02]  /*0420*/  IMAD R9, R5, R13.reuse, RZ ;  /* 0x0000000d05097224 */ /* 0x080fe400078e02ff */
[----:B------:R-:W-:-:S04]  /*0430*/  IMAD.WIDE.U32 R6, P0, R4, R13, R6 ;  /* 0x0000000d04067225 */ /* 0x000fc80007800006 */
[----:B------:R-:W-:-:S04]  /*0440*/  IMAD.HI.U32 R3, R5, R13, RZ ;  /* 0x0000000d05037227 */ /* 0x000fc800078e00ff */
[----:B------:R-:W-:-:S04]  /*0450*/  IMAD.HI.U32 R6, P1, R5, R11, R6 ;  /* 0x0000000b05067227 */ /* 0x000fc80007820006 */
[----:B------:R-:W-:Y:S01]  /*0460*/  IMAD.X R3, R3, 0x1, R5, P0 ;  /* 0x0000000103037824 */ /* 0x000fe200000e0605 */
[----:B------:R-:W-:-:S04]  /*0470*/  IADD3 R7, P2, PT, R9, R6, RZ ;  /* 0x0000000609077210 */ /* 0x000fc80007f5e0ff */
[----:B------:R-:W-:Y:S01]  /*0480*/  IADD3.X R3, PT, PT, RZ, RZ, R3, P2, P1 ;  /* 0x000000ffff037210 */ /* 0x000fe200017e2403 */
[----:B------:R-:W-:-:S03]  /*0490*/  IMAD.WIDE.U32 R4, R7, R0, RZ ;  /* 0x0000000007047225 */ /* 0x000fc600078e00ff */
[----:B------:R-:W-:Y:S01]  /*04a0*/  IADD3 R9, P0, PT, RZ, -R4, RZ ;  /* 0x80000004ff097210 */ /* 0x000fe20007f1e0ff */
[----:B------:R-:W-:Y:S02]  /*04b0*/  IMAD R4, R3, R0, R5 ;  /* 0x0000000003047224 */ /* 0x000fe400078e0205 */
[----:B------:R-:W-:Y:S02]  /*04c0*/  IMAD.MOV.U32 R5, RZ, RZ, RZ ;  /* 0x000000ffff057224 */ /* 0x000fe400078e00ff */
[----:B------:R-:W-:-:S04]  /*04d0*/  IMAD.HI.U32 R6, R7, R9, RZ ;  /* 0x0000000907067227 */ /* 0x000fc800078e00ff */
[----:B------:R-:W-:-:S04]  /*04e0*/  IMAD.X R4, RZ, RZ, ~R4, P0 ;  /* 0x000000ffff047224 */ /* 0x000fc800000e0e04 */
[----:B------:R-:W-:-:S04]  /*04f0*/  IMAD.WIDE.U32 R6, P0, R7, R4, R6 ;  /* 0x0000000407067225 */ /* 0x000fc80007800006 */
[C---:B------:R-:W-:Y:S02]  /*0500*/  IMAD R8, R3.reuse, R4, RZ ;  /* 0x0000000403087224 */ /* 0x040fe400078e02ff */
[----:B------:R-:W-:-:S04]  /*0510*/  IMAD.HI.U32 R7, P1, R3, R9, R6 ;  /* 0x0000000903077227 */ /* 0x000fc80007820006 */
[----:B------:R-:W-:Y:S01]  /*0520*/  IMAD.HI.U32 R4, R3, R4, RZ ;  /* 0x0000000403047227 */ /* 0x000fe200078e00ff */
[----:B------:R-:W-:-:S04]  /*0530*/  IADD3 R7, P2, PT, R8, R7, RZ ;  /* 0x0000000708077210 */ /* 0x000fc80007f5e0ff */
[----:B------:R-:W-:Y:S01]  /*0540*/  IADD3.X R3, PT, PT, R4, R3, RZ, P0, !PT ;  /* 0x0000000304037210 */ /* 0x000fe200007fe4ff */
[----:B0-----:R-:W-:-:S03]  /*0550*/  IMAD.HI.U32 R4, R7, UR4, RZ ;  /* 0x0000000407047c27 */ /* 0x001fc6000f8e00ff */
[----:B------:R-:W-:Y:S01]  /*0560*/  IADD3.X R3, PT, PT, RZ, RZ, R3, P2, P1 ;  /* 0x000000ffff037210 */ /* 0x000fe200017e2403 */
[----:B------:R-:W-:-:S04]  /*0570*/  IMAD.WIDE.U32 R4, R7, UR5, R4 ;  /* 0x0000000507047c25 */ /* 0x000fc8000f8e0004 */
[C---:B------:R-:W-:Y:S02]  /*0580*/  IMAD R6, R3.reuse, UR5, RZ ;  /* 0x0000000503067c24 */ /* 0x040fe4000f8e02ff */
[----:B------:R-:W-:-:S04]  /*0590*/  IMAD.HI.U32 R5, P0, R3, UR4, R4 ;  /* 0x0000000403057c27 */ /* 0x000fc8000f800004 */
[----:B------:R-:W-:Y:S01]  /*05a0*/  IMAD.HI.U32 R3, R3, UR5, RZ ;  /* 0x0000000503037c27 */ /* 0x000fe2000f8e00ff */
[----:B------:R-:W-:-:S03]  /*05b0*/  IADD3 R5, P1, PT, R6, R5, RZ ;  /* 0x0000000506057210 */ /* 0x000fc60007f3e0ff */
[----:B------:R-:W-:Y:S02]  /*05c0*/  IMAD.X R3, RZ, RZ, R3, P0 ;  /* 0x000000ffff037224 */ /* 0x000fe400000e0603 */
[----:B------:R-:W-:-:S03]  /*05d0*/  IMAD.WIDE.U32 R4, R5, R0, RZ ;  /* 0x0000000005047225 */ /* 0x000fc600078e00ff */
[----:B------:R-:W-:Y:S02]  /*05e0*/  IADD3.X R3, PT, PT, RZ, R3, RZ, P1, !PT ;  /* 0x00000003ff037210 */ /* 0x000fe40000ffe4ff */
[----:B------:R-:W-:-:S03]  /*05f0*/  IADD3 R9, P0, PT, -R4, UR4, RZ ;  /* 0x0000000404097c10 */ /* 0x000fc6000ff1e1ff */
[----:B------:R-:W-:Y:S01]  /*0600*/  IMAD R3, R3, R0, R5 ;  /* 0x0000000003037224 */ /* 0x000fe200078e0205 */
[----:B------:R-:W-:-:S04]  /*0610*/  IADD3 R5, P1, PT, -R0, R9, RZ ;  /* 0x0000000900057210 */ /* 0x000fc80007f3e1ff */
[----:B------:R-:W-:Y:S02]  /*0620*/  IADD3.X R4, PT, PT, ~R3, UR5, RZ, P0, !PT ;  /* 0x0000000503047c10 */ /* 0x000fe400087fe5ff */
[----:B------:R-:W-:Y:S02]  /*0630*/  ISETP.GE.U32.AND P0, PT, R9, R0, PT ;  /* 0x000000000900720c */ /* 0x000fe40003f06070 */
[C---:B------:R-:W-:Y:S02]  /*0640*/  IADD3.X R7, PT, PT, R4.reuse, -0x1, RZ, P1, !PT ;  /* 0xffffffff04077810 */ /* 0x040fe40000ffe4ff */
[----:B------:R-:W-:Y:S02]  /*0650*/  ISETP.GE.U32.AND.EX P0, PT, R4, RZ, PT, P0 ;  /* 0x000000ff0400720c */ /* 0x000fe40003f06100 */
[----:B------:R-:W-:Y:S02]  /*0660*/  ISETP.NE.U32.AND P1, PT, R0, RZ, PT ;  /* 0x000000ff0000720c */ /* 0x000fe40003f25070 */
[----:B------:R-:W-:-:S02]  /*0670*/  SEL R5, R5, R9, P0 ;  /* 0x0000000905057207 */ /* 0x000fc40000000000 */
[----:B------:R-:W-:Y:S02]  /*0680*/  SEL R7, R7, R4, P0 ;  /* 0x0000000407077207 */ /* 0x000fe40000000000 */
[----:B------:R-:W-:Y:S02]  /*0690*/  ISETP.GE.U32.AND P0, PT, R5, R0, PT ;  /* 0x000000000500720c */ /* 0x000fe40003f06070 */
[-C--:B------:R-:W-:Y:S02]  /*06a0*/  IADD3 R3, P2, PT, -R0, R5.reuse, RZ ;  /* 0x0000000500037210 */ /* 0x080fe40007f5e1ff */
[C---:B------:R-:W-:Y:S02]  /*06b0*/  ISETP.GE.U32.AND.EX P0, PT, R7.reuse, RZ, PT, P0 ;  /* 0x000000ff0700720c */ /* 0x040fe40003f06100 */
[----:B------:R-:W-:Y:S02]  /*06c0*/  IADD3.X R4, PT, PT, R7, -0x1, RZ, P2, !PT ;  /* 0xffffffff07047810 */ /* 0x000fe400017fe4ff */
[----:B------:R-:W-:Y:S01]  /*06d0*/  SEL R0, R3, R5, P0 ;  /* 0x0000000503007207 */ /* 0x000fe20000000000 */
[----:B------:R-:W-:Y:S01]  /*06e0*/  IMAD.MOV.U32 R3, RZ, RZ, 0x0 ;  /* 0x00000000ff037424 */ /* 0x000fe200078e00ff */
[----:B------:R-:W-:-:S02]  /*06f0*/  ISETP.NE.AND.EX P1, PT, RZ, RZ, PT, P1 ;  /* 0x000000ffff00720c */ /* 0x000fc40003f25310 */
[----:B------:R-:W-:Y:S02]  /*0700*/  SEL R4, R4, R7, P0 ;  /* 0x0000000704047207 */ /* 0x000fe40000000000 */
[----:B------:R-:W-:Y:S02]  /*0710*/  SEL R0, R0, 0xffffffff, P1 ;  /* 0xffffffff00007807 */ /* 0x000fe40000800000 */
[----:B------:R-:W-:Y:S01]  /*0720*/  SEL R4, R4, 0xffffffff, P1 ;  /* 0xffffffff04047807 */ /* 0x000fe20000800000 */
[----:B------:R-:W-:Y:S06]  /*0730*/  RET.REL.NODEC R2 `(_Z8if_primeyPy) ;  /* 0xfffffff802307950 */ /* 0x000fec0003c3ffff */
.L_x_2:
[----:B------:R-:W-:-:S00]  /*0740*/  BRA `(.L_x_2) ;  /* 0xfffffffc00fc7947 */ /* 0x000fc0000383ffff */
[----:B------:R-:W-:-:S00]  /*0750*/  NOP ;  /* 0x0000000000007918 */ /* 0x000fc00000000000 */
        /* <DEDUP_REMOVED lines=10> */
.L_x_3:


//--------------------- .nv.shared.reserved.0     --------------------------
	.section	.nv.shared.reserved.0,"aw",@nobits
	.weak		__nv_reservedSMEM_offset_0_alias
	.size		__nv_reservedSMEM_offset_0_alias, 0, 64
	.other		__nv_reservedSMEM_offset_0_alias,@"STO_CUDA_RESERVED_SHARED STV_DEFAULT"
__nv_reservedSMEM_offset_0_alias:
	.zero		0
	.zero		64


//--------------------- .nv.constant0._Z8if_primeyPy --------------------------
	.section	.nv.constant0._Z8if_primeyPy,"a",@progbits
	.sectionflags	@""
	.align	4
.nv.constant0._Z8if_primeyPy:
	.zero		912


//--------------------- SYMBOLS --------------------------

	.type		.nv.reservedSmem.offset0,@object
	.size		.nv.reservedSmem.offset0,0x4
